	.headerflags	@"EF_CUDA_TEXMODE_UNIFIED EF_CUDA_64BIT_ADDRESS EF_CUDA_ACCELERATORS EF_CUDA_SM90 EF_CUDA_VIRTUAL_SM(EF_CUDA_SM90)"
	.elftype	@"ET_EXEC"


//--------------------- .nv.info                  --------------------------
	.section	.nv.info,"",@"SHT_CUDA_INFO"
	.align	4


	//----- nvinfo : EIATTR_REGCOUNT
	.align		4
        /*0000*/ 	.byte	0x04, 0x2f
        /*0002*/ 	.short	(.L_1 - .L_0)
	.align		4
.L_0:
        /*0004*/ 	.word	index@(triton_mm)
        /*0008*/ 	.word	0x00000028


	//----- nvinfo : EIATTR_MIN_STACK_SIZE
	.align		4
.L_1:
        /*000c*/ 	.byte	0x04, 0x12
        /*000e*/ 	.short	(.L_3 - .L_2)
	.align		4
.L_2:
        /*0010*/ 	.word	index@(triton_mm)
        /*0014*/ 	.word	0x00000000


	//----- nvinfo : EIATTR_FRAME_SIZE
	.align		4
.L_3:
        /*0018*/ 	.byte	0x04, 0x11
        /*001a*/ 	.short	(.L_5 - .L_4)
	.align		4
.L_4:
        /*001c*/ 	.word	index@(triton_mm)
        /*0020*/ 	.word	0x00000000


	//----- nvinfo : EIATTR_MIN_STACK_SIZE
	.align		4
.L_5:
        /*0024*/ 	.byte	0x04, 0x12
        /*0026*/ 	.short	(.L_7 - .L_6)
	.align		4
.L_6:
        /*0028*/ 	.word	index@(triton_mm)
        /*002c*/ 	.word	0x00000000
.L_7:


//--------------------- .nv.info.triton_mm        --------------------------
	.section	.nv.info.triton_mm,"",@"SHT_CUDA_INFO"
	.sectionflags	@""
	.align	4


	//----- nvinfo : EIATTR_CUDA_API_VERSION
	.align		4
        /*0000*/ 	.byte	0x04, 0x37
        /*0002*/ 	.short	(.L_9 - .L_8)
.L_8:
        /*0004*/ 	.word	0x0000007c


	//----- nvinfo : EIATTR_KPARAM_INFO
	.align		4
.L_9:
        /*0008*/ 	.byte	0x04, 0x17
        /*000a*/ 	.short	(.L_11 - .L_10)
.L_10:
        /*000c*/ 	.word	0x00000000
        /*0010*/ 	.short	0x0002
        /*0012*/ 	.short	0x0010
        /*0014*/ 	.byte	0x00, 0xf0, 0x21, 0x00


	//----- nvinfo : EIATTR_KPARAM_INFO
	.align		4
.L_11:
        /*0018*/ 	.byte	0x04, 0x17
        /*001a*/ 	.short	(.L_13 - .L_12)
.L_12:
        /*001c*/ 	.word	0x00000000
        /*0020*/ 	.short	0x0001
        /*0022*/ 	.short	0x0008
        /*0024*/ 	.byte	0x00, 0xf0, 0x21, 0x00


	//----- nvinfo : EIATTR_KPARAM_INFO
	.align		4
.L_13:
        /*0028*/ 	.byte	0x04, 0x17
        /*002a*/ 	.short	(.L_15 - .L_14)
.L_14:
        /*002c*/ 	.word	0x00000000
        /*0030*/ 	.short	0x0000
        /*0032*/ 	.short	0x0000
        /*0034*/ 	.byte	0x00, 0xf0, 0x21, 0x00


	//----- nvinfo : EIATTR_SPARSE_MMA_MASK
	.align		4
.L_15:
        /*0038*/ 	.byte	0x03, 0x50
        /*003a*/ 	.short	0x0000


	//----- nvinfo : EIATTR_MAXREG_COUNT
	.align		4
        /*003c*/ 	.byte	0x03, 0x1b
        /*003e*/ 	.short	0x00ff


	//----- nvinfo : EIATTR_EXIT_INSTR_OFFSETS
	.align		4
        /*0040*/ 	.byte	0x04, 0x1c
        /*0042*/ 	.short	(.L_17 - .L_16)


	//   ....[0]....
.L_16:
        /*0044*/ 	.word	0x00001cd0


	//   ....[1]....
        /*0048*/ 	.word	0x00001d20


	//----- nvinfo : EIATTR_MAX_THREADS
	.align		4
.L_17:
        /*004c*/ 	.byte	0x04, 0x05
        /*004e*/ 	.short	(.L_19 - .L_18)
.L_18:
        /*0050*/ 	.word	0x00000080
        /*0054*/ 	.word	0x00000001
        /*0058*/ 	.word	0x00000001


	//----- nvinfo : EIATTR_CBANK_PARAM_SIZE
	.align		4
.L_19:
        /*005c*/ 	.byte	0x03, 0x19
        /*005e*/ 	.short	0x0018


	//----- nvinfo : EIATTR_PARAM_CBANK
	.align		4
        /*0060*/ 	.byte	0x04, 0x0a
        /*0062*/ 	.short	(.L_21 - .L_20)
	.align		4
.L_20:
        /*0064*/ 	.word	index@(.nv.constant0.triton_mm)
        /*0068*/ 	.short	0x0210
        /*006a*/ 	.short	0x0018


	//----- nvinfo : EIATTR_SW_WAR
	.align		4
.L_21:
        /*006c*/ 	.byte	0x04, 0x36
        /*006e*/ 	.short	(.L_23 - .L_22)
.L_22:
        /*0070*/ 	.word	0x00000008
.L_23:


//--------------------- .nv.callgraph             --------------------------
	.section	.nv.callgraph,"",@"SHT_CUDA_CALLGRAPH"
	.align	4
	.sectionentsize	8
	.align		4
        /*0000*/ 	.word	0x00000000
	.align		4
        /*0004*/ 	.word	0xffffffff
	.align		4
        /*0008*/ 	.word	0x00000000
	.align		4
        /*000c*/ 	.word	0xfffffffe
	.align		4
        /*0010*/ 	.word	0x00000000
	.align		4
        /*0014*/ 	.word	0xfffffffd
	.align		4
        /*0018*/ 	.word	0x00000000
	.align		4
        /*001c*/ 	.word	0xfffffffc


//--------------------- .text.triton_mm           --------------------------
	.section	.text.triton_mm,"ax",@progbits
	.sectionflags	@"SHF_BARRIERS=1"
	.align	128
        .global         triton_mm
        .type           triton_mm,@function
        .size           triton_mm,(.L_x_2 - triton_mm)
        .other          triton_mm,@"STO_CUDA_ENTRY STV_DEFAULT"
triton_mm:
.text.triton_mm:
[----:B------:R-:W1:Y:S02]  /*0000*/  LDC R1, c[0x0][0x28] ;  /* 0x00000a00ff017b82 */ /* 0x000e640000000800 */
[----:B------:R-:W2:Y:S01]  /*0010*/  S2UR UR18, SR_CTAID.X ;  /* 0x00000000001279c3 */ /* 0x000ea20000002500 */
[----:B------:R-:W-:Y:S01]  /*0020*/  ULDC.64 UR16, c[0x0][0x208] ;  /* 0x0000820000107ab9 */ /* 0x000fe20000000a00 */
[----:B------:R-:W-:-:S06]  /*0030*/  UMOV UR13, 0xffffffe0 ;  /* 0xffffffe0000d7882 */ /* 0x000fcc0000000000 */
[----:B------:R-:W3:Y:S01]  /*0040*/  LDC.64 R6, c[0x0][0x218] ;  /* 0x00008600ff067b82 */ /* 0x000ee20000000a00 */
[----:B--2---:R-:W-:-:S04]  /*0050*/  UIMAD.WIDE UR4, UR18, 0x38e38e39, URZ ;  /* 0x38e38e39120478a5 */ /* 0x004fc8000f8e023f */
[----:B------:R-:W-:-:S03]  /*0060*/  USHF.R.U32.HI UR6, URZ, 0x1f, UR5 ;  /* 0x0000001f3f067899 */ /* 0x000fc60008011605 */
[----:B------:R-:W-:Y:S01]  /*0070*/  UMOV UR4, 0xfffffff8 ;  /* 0xfffffff800047882 */ /* 0x000fe20000000000 */
[----:B------:R-:W-:-:S04]  /*0080*/  ULEA.HI.SX32 UR6, UR5, UR6, 0x17 ;  /* 0x0000000605067291 */ /* 0x000fc8000f8fba3f */
[----:B------:R-:W-:Y:S02]  /*0090*/  UIMAD UR4, UR6, UR4, 0x1 ;  /* 0x00000001060474a4 */ /* 0x000fe4000f8e0204 */
[----:B------:R-:W-:Y:S02]  /*00a0*/  UIMAD UR11, UR6, -0x900, UR18 ;  /* 0xfffff700060b78a4 */ /* 0x000fe4000f8e0212 */
[----:B------:R-:W-:-:S04]  /*00b0*/  UISETP.LT.AND UP0, UPT, UR4, 0x8, UPT ;  /* 0x000000080400788c */ /* 0x000fc8000bf01270 */
[----:B------:R-:W-:Y:S01]  /*00c0*/  USEL UR10, UR4, 0x8, UP0 ;  /* 0x00000008040a7887 */ /* 0x000fe20008000000 */
[----:B------:R-:W-:Y:S02]  /*00d0*/  IMAD.U32 R4, RZ, RZ, UR11 ;  /* 0x0000000bff047e24 */ /* 0x000fe4000f8e00ff */
[----:B------:R-:W-:Y:S01]  /*00e0*/  UMOV UR4, URZ ;  /* 0x0000003f00047c82 */ /* 0x000fe20008000000 */
[----:B------:R-:W-:Y:S02]  /*00f0*/  ULOP3.LUT UR11, UR11, UR10, URZ, 0x3c, !UPT ;  /* 0x0000000a0b0b7292 */ /* 0x000fe4000f8e3c3f */
[----:B------:R-:W-:Y:S01]  /*0100*/  IMAD.U32 R3, RZ, RZ, UR10 ;  /* 0x0000000aff037e24 */ /* 0x000fe2000f8e00ff */
[----:B------:R-:W-:-:S04]  /*0110*/  IABS R4, R4 ;  /* 0x0000000400047213 */ /* 0x000fc80000000000 */
[-C--:B------:R-:W-:Y:S02]  /*0120*/  IABS R0, R3.reuse ;  /* 0x0000000300007213 */ /* 0x080fe40000000000 */
[----:B------:R-:W-:Y:S02]  /*0130*/  IABS R3, R3 ;  /* 0x0000000300037213 */ /* 0x000fe40000000000 */
[----:B------:R-:W-:Y:S02]  /*0140*/  R2UR UR19, R0 ;  /* 0x00000000001372ca */ /* 0x000fe400000e0000 */
[----:B------:R-:W-:Y:S02]  /*0150*/  R2UR UR12, R4 ;  /* 0x00000000040c72ca */ /* 0x000fe400000e0000 */
[----:B------:R-:W2:Y:S09]  /*0160*/  LDC.64 R4, c[0x0][0x210] ;  /* 0x00008400ff047b82 */ /* 0x000eb20000000a00 */
[----:B------:R-:W4:Y:S08]  /*0170*/  I2F.RP R0, UR19 ;  /* 0x0000001300007d06 */ /* 0x000f300008209400 */
[----:B----4-:R-:W4:Y:S02]  /*0180*/  MUFU.RCP R0, R0 ;  /* 0x0000000000007308 */ /* 0x010f240000001000 */
[----:B----4-:R-:W-:-:S02]  /*0190*/  VIADD R2, R0, 0xffffffe ;  /* 0x0ffffffe00027836 */ /* 0x010fc40000000000 */
[----:B------:R-:W-:-:S04]  /*01a0*/  IMAD.MOV R0, RZ, RZ, -R3 ;  /* 0x000000ffff007224 */ /* 0x000fc800078e0a03 */
[----:B------:R-:W4:Y:S02]  /*01b0*/  F2I.FTZ.U32.TRUNC.NTZ R2, R2 ;  /* 0x0000000200027305 */ /* 0x000f24000021f000 */
[----:B----4-:R-:W-:-:S13]  /*01c0*/  R2UR UR5, R2 ;  /* 0x00000000020572ca */ /* 0x010fda00000e0000 */
[----:B------:R-:W-:-:S04]  /*01d0*/  UIADD3 UR8, URZ, -UR5, URZ ;  /* 0x800000053f087290 */ /* 0x000fc8000fffe03f */
[----:B------:R-:W-:-:S04]  /*01e0*/  UIMAD UR8, UR8, UR19, URZ ;  /* 0x00000013080872a4 */ /* 0x000fc8000f8e023f */
[----:B------:R-:W-:Y:S01]  /*01f0*/  UIMAD.WIDE.U32 UR8, UR5, UR8, UR4 ;  /* 0x00000008050872a5 */ /* 0x000fe2000f8e0004 */
[----:B------:R-:W-:Y:S02]  /*0200*/  R2UR UR5, R0 ;  /* 0x00000000000572ca */ /* 0x000fe400000e0000 */
[----:B------:R-:W4:Y:S04]  /*0210*/  S2R R0, SR_TID.X ;  /* 0x0000000000007919 */ /* 0x000f280000002100 */
[----:B------:R-:W-:Y:S02]  /*0220*/  UMOV UR7, UR9 ;  /* 0x0000000900077c82 */ /* 0x000fe40008000000 */
[----:B------:R-:W-:Y:S02]  /*0230*/  UIMAD.WIDE.U32 UR8, UR7, UR12, URZ ;  /* 0x0000000c070872a5 */ /* 0x000fe4000f8e003f */
[----:B------:R-:W-:-:S03]  /*0240*/  ULOP3.LUT UR8, URZ, UR10, URZ, 0x33, !UPT ;  /* 0x0000000a3f087292 */ /* 0x000fc6000f8e333f */
[----:B------:R-:W-:-:S03]  /*0250*/  UIMAD UR4, UR9, UR5, UR12 ;  /* 0x00000005090472a4 */ /* 0x000fc6000f8e020c */
[----:B------:R-:W-:Y:S01]  /*0260*/  UMOV UR12, 0x3 ;  /* 0x00000003000c7882 */ /* 0x000fe20000000000 */
[----:B------:R-:W-:-:S11]  /*0270*/  UISETP.GT.U32.AND UP1, UPT, UR19, UR4, UPT ;  /* 0x000000041300728c */ /* 0x000fd6000bf24070 */
[----:B------:R-:W-:Y:S02]  /*0280*/  @!UP1 UIADD3 UR4, UR4, -UR19, URZ ;  /* 0x8000001304049290 */ /* 0x000fe4000fffe03f */
[----:B------:R-:W-:Y:S02]  /*0290*/  @!UP1 UIADD3 UR9, UR9, 0x1, URZ ;  /* 0x0000000109099890 */ /* 0x000fe4000fffe03f */
[----:B------:R-:W-:Y:S02]  /*02a0*/  UISETP.GE.U32.AND UP0, UPT, UR4, UR19, UPT ;  /* 0x000000130400728c */ /* 0x000fe4000bf06070 */
[----:B------:R-:W-:Y:S01]  /*02b0*/  UISETP.GE.AND UP1, UPT, UR11, URZ, UPT ;  /* 0x0000003f0b00728c */ /* 0x000fe2000bf26270 */
[--C-:B----4-:R-:W-:Y:S02]  /*02c0*/  SHF.R.U32.HI R26, RZ, 0x2, R0.reuse ;  /* 0x00000002ff1a7819 */ /* 0x110fe40000011600 */
[----:B------:R-:W-:Y:S02]  /*02d0*/  SHF.R.U32.HI R21, RZ, 0x5, R0 ;  /* 0x00000005ff157819 */ /* 0x000fe40000011600 */
[----:B------:R-:W-:Y:S01]  /*02e0*/  SGXT.U32 R26, R26, 0x5 ;  /* 0x000000051a1a781a */ /* 0x000fe20000000000 */
[----:B------:R-:W4:Y:S01]  /*02f0*/  S2UR UR4, SR_CgaCtaId ;  /* 0x00000000000479c3 */ /* 0x000f220000008800 */
[----:B------:R-:W-:-:S02]  /*0300*/  SGXT.U32 R21, R21, 0x2 ;  /* 0x000000021515781a */ /* 0x000fc40000000000 */
[----:B------:R-:W-:Y:S01]  /*0310*/  @UP0 UIADD3 UR9, UR9, 0x1, URZ ;  /* 0x0000000109090890 */ /* 0x000fe2000fffe03f */
[----:B------:R-:W-:Y:S01]  /*0320*/  LOP3.LUT R25, R26, 0x20, RZ, 0xfc, !PT ;  /* 0x000000201a197812 */ /* 0x000fe200078efcff */
[----:B------:R-:W-:Y:S01]  /*0330*/  UISETP.NE.AND UP0, UPT, UR10, URZ, UPT ;  /* 0x0000003f0a00728c */ /* 0x000fe2000bf05270 */
[--C-:B------:R-:W-:Y:S01]  /*0340*/  SHF.R.U32.HI R14, RZ, 0x1, R0.reuse ;  /* 0x00000001ff0e7819 */ /* 0x100fe20000011600 */
[----:B------:R-:W-:Y:S01]  /*0350*/  @!UP1 UIADD3 UR9, -UR9, URZ, URZ ;  /* 0x0000003f09099290 */ /* 0x000fe2000fffe13f */
[----:B------:R-:W-:Y:S01]  /*0360*/  LOP3.LUT R24, R0, 0x7, RZ, 0xc0, !PT ;  /* 0x0000000700187812 */ /* 0x000fe200078ec0ff */
[----:B------:R-:W-:Y:S01]  /*0370*/  UMOV UR10, 0x400 ;  /* 0x00000400000a7882 */ /* 0x000fe20000000000 */
[----:B------:R-:W-:Y:S01]  /*0380*/  SHF.R.U32.HI R23, RZ, 0x3, R0 ;  /* 0x00000003ff177819 */ /* 0x000fe20000011600 */
[----:B------:R-:W-:-:S03]  /*0390*/  USEL UR9, UR8, UR9, !UP0 ;  /* 0x0000000908097287 */ /* 0x000fc6000c000000 */
[----:B------:R-:W-:Y:S01]  /*03a0*/  SGXT.U32 R23, R23, 0x2 ;  /* 0x000000021717781a */ /* 0x000fe20000000000 */
[----:B------:R-:W-:-:S06]  /*03b0*/  USHF.L.U32 UR9, UR9, 0x6, URZ ;  /* 0x0000000609097899 */ /* 0x000fcc000800063f */
[----:B------:R-:W-:Y:S01]  /*03c0*/  IMAD.U32 R3, RZ, RZ, UR9 ;  /* 0x00000009ff037e24 */ /* 0x000fe2000f8e00ff */
[----:B------:R-:W-:Y:S01]  /*03d0*/  LOP3.LUT R2, R26, UR9, RZ, 0xfc, !PT ;  /* 0x000000091a027c12 */ /* 0x000fe2000f8efcff */
[----:B----4-:R-:W-:-:S03]  /*03e0*/  UPRMT UR10, UR4, 0x654, UR10 ;  /* 0x00000654040a7896 */ /* 0x010fc6000800000a */
[----:B------:R-:W-:Y:S01]  /*03f0*/  LOP3.LUT R8, R3, 0x20, R26, 0xfe, !PT ;  /* 0x0000002003087812 */ /* 0x000fe200078efe1a */
[----:B------:R-:W-:Y:S01]  /*0400*/  IMAD.HI R9, R2, 0x38e38e39, RZ ;  /* 0x38e38e3902097827 */ /* 0x000fe200078e02ff */
[----:B------:R-:W-:Y:S01]  /*0410*/  UIADD3 UR11, UR10, 0x1000, URZ ;  /* 0x000010000a0b7890 */ /* 0x000fe2000fffe03f */
[----:B------:R-:W-:Y:S02]  /*0420*/  UMOV UR4, URZ ;  /* 0x0000003f00047c82 */ /* 0x000fe40008000000 */
[----:B------:R-:W-:Y:S01]  /*0430*/  IMAD.SHL.U32 R3, R0, 0x8, RZ ;  /* 0x0000000800037824 */ /* 0x000fe200078e00ff */
[----:B------:R-:W-:Y:S01]  /*0440*/  SHF.R.U32.HI R10, RZ, 0x1f, R9 ;  /* 0x0000001fff0a7819 */ /* 0x000fe20000011609 */
[----:B------:R-:W-:Y:S01]  /*0450*/  IMAD.HI R11, R8, 0x38e38e39, RZ ;  /* 0x38e38e39080b7827 */ /* 0x000fe200078e02ff */
[----:B------:R-:W-:Y:S01]  /*0460*/  UMOV UR15, UR10 ;  /* 0x0000000a000f7c82 */ /* 0x000fe20008000000 */
[----:B------:R-:W-:Y:S01]  /*0470*/  UMOV UR14, UR11 ;  /* 0x0000000b000e7c82 */ /* 0x000fe20008000000 */
[----:B------:R-:W-:-:S02]  /*0480*/  LOP3.LUT R13, R3, 0x18, R0, 0x48, !PT ;  /* 0x00000018030d7812 */ /* 0x000fc400078e4800 */
[----:B------:R-:W-:Y:S02]  /*0490*/  SHF.R.U32.HI R12, RZ, 0x1f, R11 ;  /* 0x0000001fff0c7819 */ /* 0x000fe4000001160b */
[----:B------:R-:W-:Y:S01]  /*04a0*/  LEA.HI.SX32 R9, R9, R10, 0x14 ;  /* 0x0000000a09097211 */ /* 0x000fe200078fa2ff */
[--C-:B------:R-:W-:Y:S01]  /*04b0*/  IMAD R26, R26, 0x20, R13.reuse ;  /* 0x000000201a1a7824 */ /* 0x100fe200078e020d */
[----:B------:R-:W-:Y:S01]  /*04c0*/  LEA.HI.SX32 R11, R11, R12, 0x14 ;  /* 0x0000000c0b0b7211 */ /* 0x000fe200078fa2ff */
[----:B------:R-:W-:Y:S01]  /*04d0*/  IMAD R25, R25, 0x20, R13 ;  /* 0x0000002019197824 */ /* 0x000fe200078e020d */
[----:B------:R-:W-:Y:S01]  /*04e0*/  SHF.R.U32.HI R13, RZ, 0x1, R0 ;  /* 0x00000001ff0d7819 */ /* 0x000fe20000011600 */
[----:B------:R-:W-:Y:S01]  /*04f0*/  IMAD.SHL.U32 R10, R0, 0x4, RZ ;  /* 0x00000004000a7824 */ /* 0x000fe200078e00ff */
[----:B------:R-:W-:Y:S01]  /*0500*/  LOP3.LUT R3, R3, 0x18, RZ, 0xc0, !PT ;  /* 0x0000001803037812 */ /* 0x000fe200078ec0ff */
[----:B------:R-:W-:Y:S01]  /*0510*/  IMAD R2, R9, -0x4800, R2 ;  /* 0xffffb80009027824 */ /* 0x000fe200078e0202 */
[----:B------:R-:W-:Y:S01]  /*0520*/  SHF.R.U32.HI R9, RZ, 0x3, R0 ;  /* 0x00000003ff097819 */ /* 0x000fe20000011600 */
[----:B------:R-:W-:Y:S01]  /*0530*/  IMAD R8, R11, -0x4800, R8 ;  /* 0xffffb8000b087824 */ /* 0x000fe200078e0208 */
[----:B------:R-:W-:Y:S01]  /*0540*/  LOP3.LUT R13, R10, 0x18, R13, 0x48, !PT ;  /* 0x000000180a0d7812 */ /* 0x000fe200078e480d */
[--C-:B------:R-:W-:Y:S01]  /*0550*/  IMAD R17, R2, 0xc00, R3.reuse ;  /* 0x00000c0002117824 */ /* 0x100fe200078e0203 */
[----:B------:R-:W-:Y:S01]  /*0560*/  SGXT.U32 R11, R9, 0x4 ;  /* 0x00000004090b781a */ /* 0x000fe20000000000 */
[----:B------:R-:W-:Y:S01]  /*0570*/  IMAD R3, R8, 0xc00, R3 ;  /* 0x00000c0008037824 */ /* 0x000fe200078e0203 */
[----:B------:R-:W-:Y:S01]  /*0580*/  LOP3.LUT R12, R13, 0x4, R10, 0xf8, !PT ;  /* 0x000000040d0c7812 */ /* 0x000fe200078ef80a */
[----:B---3--:R-:W-:Y:S01]  /*0590*/  IMAD.WIDE R16, R17, 0x2, R6 ;  /* 0x0000000211107825 */ /* 0x008fe200078e0206 */
[----:B------:R-:W-:-:S02]  /*05a0*/  LOP3.LUT R9, R10, 0x1c, RZ, 0xc0, !PT ;  /* 0x0000001c0a097812 */ /* 0x000fc400078ec0ff */
[----:B------:R-:W-:Y:S01]  /*05b0*/  LEA R13, R26, UR10, 0x1 ;  /* 0x0000000a1a0d7c11 */ /* 0x000fe2000f8e08ff */
[----:B------:R-:W-:Y:S01]  /*05c0*/  IMAD R11, R11, 0x20, R12 ;  /* 0x000000200b0b7824 */ /* 0x000fe200078e020c */
[----:B------:R-:W-:Y:S01]  /*05d0*/  LEA R15, R25, UR10, 0x1 ;  /* 0x0000000a190f7c11 */ /* 0x000fe2000f8e08ff */
[----:B--2---:R-:W-:Y:S01]  /*05e0*/  IMAD.WIDE.U32 R8, R9, 0x2, R4 ;  /* 0x0000000209087825 */ /* 0x004fe200078e0004 */
[----:B------:R-:W-:Y:S02]  /*05f0*/  LOP3.LUT R2, R0, 0x1f, RZ, 0xc0, !PT ;  /* 0x0000001f00027812 */ /* 0x000fe400078ec0ff */
[----:B------:R-:W-:Y:S01]  /*0600*/  LEA R27, R11, UR10, 0x1 ;  /* 0x0000000a0b1b7c11 */ /* 0x000fe2000f8e08ff */
[----:B------:R-:W-:Y:S01]  /*0610*/  IMAD.WIDE R6, R3, 0x2, R6 ;  /* 0x0000000203067825 */ /* 0x000fe200078e0206 */
[----:B------:R-:W-:Y:S02]  /*0620*/  SHF.R.U32.HI R3, RZ, 0x4, R0 ;  /* 0x00000004ff037819 */ /* 0x000fe40000011600 */
[----:B------:R-:W-:Y:S01]  /*0630*/  SHF.R.U32.HI R12, RZ, 0x3, R2 ;  /* 0x00000003ff0c7819 */ /* 0x000fe20000011602 */
[----:B------:R-:W-:Y:S01]  /*0640*/  @!PT LDS RZ, [RZ] ;  /* 0x00000000fffff984 */ /* 0x000fe20000000800 */
[----:B------:R-:W-:Y:S01]  /*0650*/  @!PT LDS RZ, [RZ] ;  /* 0x00000000fffff984 */ /* 0x000fe20000000800 */
[----:B------:R-:W-:Y:S01]  /*0660*/  @!PT LDS RZ, [RZ] ;  /* 0x00000000fffff984 */ /* 0x000fe20000000800 */
[----:B------:R-:W-:Y:S01]  /*0670*/  LDGSTS.E.64 [R27], desc[UR16][R8.64] ;  /* 0x00000000081b7fae */ /* 0x000fe2000b921a50 */
[----:B------:R-:W-:Y:S01]  /*0680*/  SGXT.U32 R3, R3, 0x1 ;  /* 0x000000010303781a */ /* 0x000fe20000000000 */
[----:B------:R-:W-:Y:S01]  /*0690*/  IMAD.SHL.U32 R11, R21, 0x8, RZ ;  /* 0x00000008150b7824 */ /* 0x000fe200078e00ff */
[----:B------:R-:W-:Y:S01]  /*06a0*/  SGXT.U32 R2, R14, 0x2 ;  /* 0x000000020e02781a */ /* 0x000fe20000000000 */
[----:B------:R-:W0:Y:S01]  /*06b0*/  LDGDEPBAR ;  /* 0x00000000000079af */ /* 0x000e220000000000 */
[----:B------:R-:W-:Y:S01]  /*06c0*/  IMAD.WIDE.U32 R4, R24, 0x8, R4 ;  /* 0x0000000818047825 */ /* 0x000fe200078e0004 */
[----:B------:R-:W-:-:S02]  /*06d0*/  IADD3 R30, P1, R16, 0x100, RZ ;  /* 0x00000100101e7810 */ /* 0x000fc40007f3e0ff */
[----:B------:R-:W-:Y:S01]  /*06e0*/  LDGSTS.E.BYPASS.128 [R13+0x1000], desc[UR16][R16.64] ;  /* 0x01000000100d7fae */ /* 0x000fe2000b901c50 */
[----:B------:R-:W-:Y:S01]  /*06f0*/  IMAD.SHL.U32 R10, R3, 0x20, RZ ;  /* 0x00000020030a7824 */ /* 0x000fe200078e00ff */
[----:B------:R-:W-:Y:S01]  /*0700*/  IADD3 R32, P0, R6, 0x100, RZ ;  /* 0x0000010006207810 */ /* 0x000fe20007f1e0ff */
[----:B------:R-:W-:Y:S01]  /*0710*/  IMAD.X R31, RZ, RZ, R17, P1 ;  /* 0x000000ffff1f7224 */ /* 0x000fe200008e0611 */
[----:B------:R-:W-:Y:S02]  /*0720*/  LDGSTS.E.BYPASS.128 [R15+0x1000], desc[UR16][R6.64] ;  /* 0x01000000060f7fae */ /* 0x000fe4000b901c50 */
[----:B------:R-:W-:Y:S01]  /*0730*/  LOP3.LUT R11, R10, R11, RZ, 0xfc, !PT ;  /* 0x0000000b0a0b7212 */ /* 0x000fe200078efcff */
[----:B------:R-:W-:Y:S01]  /*0740*/  IMAD.X R33, RZ, RZ, R7, P0 ;  /* 0x000000ffff217224 */ /* 0x000fe200000e0607 */
[----:B------:R-:W0:Y:S02]  /*0750*/  LDGDEPBAR ;  /* 0x00000000000079af */ /* 0x000e240000000000 */
[----:B------:R-:W-:Y:S01]  /*0760*/  LOP3.LUT R11, R11, 0x7, R0, 0xf8, !PT ;  /* 0x000000070b0b7812 */ /* 0x000fe200078ef800 */
[----:B------:R-:W-:Y:S04]  /*0770*/  BAR.SYNC.DEFER_BLOCKING 0x0 ;  /* 0x0000000000007b1d */ /* 0x000fe80000010000 */
[----:B------:R-:W-:-:S02]  /*0780*/  IMAD.SHL.U32 R18, R11, 0x20, RZ ;  /* 0x000000200b127824 */ /* 0x000fc400078e00ff */
[----:B------:R-:W-:Y:S01]  /*0790*/  @!PT LDS RZ, [RZ] ;  /* 0x00000000fffff984 */ /* 0x000fe20000000800 */
[----:B------:R-:W-:Y:S01]  /*07a0*/  @!PT LDS RZ, [RZ] ;  /* 0x00000000fffff984 */ /* 0x000fe20000000800 */
[----:B------:R-:W-:Y:S01]  /*07b0*/  @!PT LDS RZ, [RZ] ;  /* 0x00000000fffff984 */ /* 0x000fe20000000800 */
[----:B------:R-:W-:Y:S04]  /*07c0*/  LDGSTS.E.64 [R27+0x400], desc[UR16][R8.64+0x40] ;  /* 0x00400040081b7fae */ /* 0x000fe8000b921a50 */
[----:B------:R-:W0:Y:S04]  /*07d0*/  LDGDEPBAR ;  /* 0x00000000000079af */ /* 0x000e280000000000 */
[----:B------:R-:W-:Y:S04]  /*07e0*/  LDGSTS.E.BYPASS.128 [R13+0x2000], desc[UR16][R16.64+0x40] ;  /* 0x02000040100d7fae */ /* 0x000fe8000b901c50 */
[----:B------:R-:W-:Y:S04]  /*07f0*/  LDGSTS.E.BYPASS.128 [R15+0x2000], desc[UR16][R6.64+0x40] ;  /* 0x02000040060f7fae */ /* 0x000fe8000b901c50 */
[----:B------:R-:W0:Y:S01]  /*0800*/  LDGDEPBAR ;  /* 0x00000000000079af */ /* 0x000e220000000000 */
[----:B------:R-:W-:Y:S06]  /*0810*/  BAR.SYNC.DEFER_BLOCKING 0x0 ;  /* 0x0000000000007b1d */ /* 0x000fec0000010000 */
        /* <DEDUP_REMOVED lines=12> */
[----:B------:R2:W-:Y:S04]  /*08e0*/  LDGSTS.E.64 [R27+0xc00], desc[UR16][R8.64+0xc0] ;  /* 0x00c000c0081b7fae */ /* 0x0005e8000b921a50 */
[----:B------:R-:W0:Y:S04]  /*08f0*/  LDGDEPBAR ;  /* 0x00000000000079af */ /* 0x000e280000000000 */
[----:B------:R3:W-:Y:S04]  /*0900*/  LDGSTS.E.BYPASS.128 [R13+0x4000], desc[UR16][R16.64+0xc0] ;  /* 0x040000c0100d7fae */ /* 0x0007e8000b901c50 */
[----:B------:R4:W-:Y:S01]  /*0910*/  LDGSTS.E.BYPASS.128 [R15+0x4000], desc[UR16][R6.64+0xc0] ;  /* 0x040000c0060f7fae */ /* 0x0009e2000b901c50 */
[----:B--2---:R-:W-:-:S02]  /*0920*/  SGXT.U32 R9, R12, 0x1 ;  /* 0x000000010c09781a */ /* 0x004fc40000000000 */
[-C--:B------:R-:W-:Y:S01]  /*0930*/  LOP3.LUT R8, R3, R2.reuse, RZ, 0x3c, !PT ;  /* 0x0000000203087212 */ /* 0x080fe200078e3cff */
[----:B------:R-:W0:Y:S01]  /*0940*/  LDGDEPBAR ;  /* 0x00000000000079af */ /* 0x000e220000000000 */
[----:B------:R-:W-:Y:S01]  /*0950*/  LOP3.LUT R3, R2, 0x2, R3, 0x1e, !PT ;  /* 0x0000000202037812 */ /* 0x000fe200078e1e03 */
[C---:B------:R-:W-:Y:S01]  /*0960*/  IMAD R19, R9.reuse, 0x8, R24 ;  /* 0x0000000809137824 */ /* 0x040fe200078e0218 */
[----:B------:R-:W-:Y:S01]  /*0970*/  LOP3.LUT R9, R9, R2, RZ, 0x3c, !PT ;  /* 0x0000000209097212 */ /* 0x000fe200078e3cff */
[----:B------:R-:W-:Y:S01]  /*0980*/  IMAD.SHL.U32 R8, R8, 0x8, RZ ;  /* 0x0000000808087824 */ /* 0x000fe200078e00ff */
[----:B------:R-:W-:Y:S01]  /*0990*/  LOP3.LUT R2, R2, 0x2, R23, 0x1e, !PT ;  /* 0x0000000202027812 */ /* 0x000fe200078e1e17 */
[----:B------:R-:W-:Y:S01]  /*09a0*/  IMAD.SHL.U32 R19, R19, 0x20, RZ ;  /* 0x0000002013137824 */ /* 0x000fe200078e00ff */
[----:B---3--:R-:W-:Y:S01]  /*09b0*/  CS2R R16, SRZ ;  /* 0x0000000000107805 */ /* 0x008fe2000001ff00 */
[----:B------:R-:W-:Y:S01]  /*09c0*/  IMAD.SHL.U32 R9, R9, 0x8, RZ ;  /* 0x0000000809097824 */ /* 0x000fe200078e00ff */
[----:B----4-:R-:W-:Y:S01]  /*09d0*/  CS2R R6, SRZ ;  /* 0x0000000000067805 */ /* 0x010fe2000001ff00 */
[----:B------:R-:W-:Y:S01]  /*09e0*/  IMAD.SHL.U32 R28, R3, 0x8, RZ ;  /* 0x00000008031c7824 */ /* 0x000fe200078e00ff */
[----:B------:R-:W-:-:S02]  /*09f0*/  LOP3.LUT R22, R19, R8, RZ, 0xfc, !PT ;  /* 0x0000000813167212 */ /* 0x000fc400078efcff */
[----:B------:R-:W-:Y:S02]  /*0a00*/  LOP3.LUT R20, R18, R9, RZ, 0xfc, !PT ;  /* 0x0000000912147212 */ /* 0x000fe400078efcff */
[----:B------:R-:W-:Y:S02]  /*0a10*/  LEA R8, R22, UR10, 0x1 ;  /* 0x0000000a16087c11 */ /* 0x000fe4000f8e08ff */
[----:B------:R-:W-:Y:S02]  /*0a20*/  LEA R12, R20, UR10, 0x1 ;  /* 0x0000000a140c7c11 */ /* 0x000fe4000f8e08ff */
[----:B------:R-:W-:Y:S01]  /*0a30*/  LOP3.LUT R3, R19, R28, RZ, 0xfc, !PT ;  /* 0x0000001c13037212 */ /* 0x000fe200078efcff */
[----:B------:R-:W-:Y:S01]  /*0a40*/  IMAD.SHL.U32 R19, R2, 0x8, RZ ;  /* 0x0000000802137824 */ /* 0x000fe200078e00ff */
[----:B------:R-:W-:Y:S01]  /*0a50*/  IADD3 R28, P2, R4, 0x100, RZ ;  /* 0x00000100041c7810 */ /* 0x000fe20007f5e0ff */
[----:B------:R-:W-:-:S04]  /*0a60*/  DEPBAR.LE SB0, 0x6 ;  /* 0x000081800000791a */ /* 0x000fc80000000000 */
[----:B------:R-:W-:Y:S01]  /*0a70*/  BAR.SYNC.DEFER_BLOCKING 0x0 ;  /* 0x0000000000007b1d */ /* 0x000fe20000010000 */
[----:B------:R-:W-:Y:S01]  /*0a80*/  LOP3.LUT R2, R18, R19, RZ, 0xfc, !PT ;  /* 0x0000001312027212 */ /* 0x000fe200078efcff */
[----:B------:R-:W-:Y:S01]  /*0a90*/  IMAD.X R29, RZ, RZ, R5, P2 ;  /* 0x000000ffff1d7224 */ /* 0x000fe200010e0605 */
[----:B------:R-:W-:Y:S02]  /*0aa0*/  CS2R R4, SRZ ;  /* 0x0000000000047805 */ /* 0x000fe4000001ff00 */
[----:B------:R-:W-:Y:S01]  /*0ab0*/  CS2R R18, SRZ ;  /* 0x0000000000127805 */ /* 0x000fe2000001ff00 */
[----:B------:R-:W2:Y:S04]  /*0ac0*/  LDSM.16.M88.4 R8, [R8] ;  /* 0x000000000808783b */ /* 0x000ea80000000200 */
[----:B------:R-:W3:Y:S02]  /*0ad0*/  LDSM.16.M88.4 R12, [R12+0x1000] ;  /* 0x001000000c0c783b */ /* 0x000ee40000000200 */
.L_x_0:
[----:B-123--:R-:W-:Y:S01]  /*0ae0*/  HMMA.16816.F32.BF16 R4, R8, R12, R4 ;  /* 0x0000000c0804723c */ /* 0x00efe20000041804 */
[----:B------:R-:W-:Y:S02]  /*0af0*/  UIADD3 UR12, UR12, 0x1, URZ ;  /* 0x000000010c0c7890 */ /* 0x000fe4000fffe03f */
[----:B------:R-:W-:Y:S02]  /*0b00*/  UIADD3 UR4, UR4, 0x1, URZ ;  /* 0x0000000104047890 */ /* 0x000fe4000fffe03f */
[----:B------:R-:W-:Y:S01]  /*0b10*/  UISETP.GE.AND UP2, UPT, UR12, 0x4, UPT ;  /* 0x000000040c00788c */ /* 0x000fe2000bf46270 */
[----:B------:R-:W-:Y:S01]  /*0b20*/  HMMA.16816.F32.BF16 R8, R8, R14, R16 ;  /* 0x0000000e0808723c */ /* 0x000fe20000041810 */
[----:B------:R-:W-:Y:S02]  /*0b30*/  LEA R12, R3, UR15, 0x1 ;  /* 0x0000000f030c7c11 */ /* 0x000fe4000f8e08ff */
[----:B------:R-:W-:-:S04]  /*0b40*/  USEL UR12, UR12, URZ, !UP2 ;  /* 0x0000003f0c0c7287 */ /* 0x000fc8000d000000 */
[----:B------:R-:W-:Y:S01]  /*0b50*/  LEA R16, R2, UR14, 0x1 ;  /* 0x0000000e02107c11 */ /* 0x000fe2000f8e08ff */
[----:B------:R-:W-:Y:S01]  /*0b60*/  LDSM.16.M88.4 R12, [R12] ;  /* 0x000000000c0c783b */ /* 0x000fe20000000200 */
[----:B------:R-:W-:Y:S01]  /*0b70*/  UIADD3 UR14, UR13, 0x20, URZ ;  /* 0x000000200d0e7890 */ /* 0x000fe2000fffe03f */
[----:B------:R-:W-:-:S03]  /*0b80*/  IMAD.U32 R34, RZ, RZ, UR12 ;  /* 0x0000000cff227e24 */ /* 0x000fc6000f8e00ff */
[----:B------:R-:W1:Y:S01]  /*0b90*/  LDSM.16.M88.4 R16, [R16] ;  /* 0x000000001010783b */ /* 0x000e620000000200 */
[----:B------:R-:W-:Y:S02]  /*0ba0*/  UISETP.GE.U32.AND UP1, UPT, UR14, 0xb80, UPT ;  /* 0x00000b800e00788c */ /* 0x000fe4000bf26070 */
[----:B------:R-:W-:Y:S02]  /*0bb0*/  ULEA UR14, UR12, UR11, 0xc ;  /* 0x0000000b0c0e7291 */ /* 0x000fe4000f8e603f */
[----:B------:R-:W-:Y:S01]  /*0bc0*/  UIADD3 UR12, UR12, 0x1, URZ ;  /* 0x000000010c0c7890 */ /* 0x000fe2000fffe03f */
[----:B------:R-:W-:Y:S01]  /*0bd0*/  BAR.SYNC.DEFER_BLOCKING 0x0 ;  /* 0x0000000000007b1d */ /* 0x000fe20000010000 */
[----:B------:R-:W-:Y:S01]  /*0be0*/  PLOP3.LUT P0, PT, PT, PT, UP1, 0x80, 0x0 ;  /* 0x000000000000781c */ /* 0x000fe20003f0f018 */
[----:B------:R-:W-:Y:S01]  /*0bf0*/  UISETP.GE.AND UP1, UPT, UR4, 0x4, UPT ;  /* 0x000000040400788c */ /* 0x000fe2000bf26270 */
[----:B------:R-:W-:Y:S01]  /*0c00*/  LEA R35, R26, UR14, 0x1 ;  /* 0x0000000e1a237c11 */ /* 0x000fe2000f8e08ff */
[----:B------:R-:W-:Y:S01]  /*0c10*/  UISETP.GE.AND UP2, UPT, UR12, 0x4, UPT ;  /* 0x000000040c00788c */ /* 0x000fe2000bf46270 */
[----:B------:R-:W-:Y:S01]  /*0c20*/  LEA R37, R25, UR14, 0x1 ;  /* 0x0000000e19257c11 */ /* 0x000fe2000f8e08ff */
[----:B------:R-:W-:-:S02]  /*0c30*/  USEL UR4, UR4, URZ, !UP1 ;  /* 0x0000003f04047287 */ /* 0x000fc4000c800000 */
[----:B------:R-:W-:Y:S02]  /*0c40*/  USEL UR12, UR12, URZ, !UP2 ;  /* 0x0000003f0c0c7287 */ /* 0x000fe4000d000000 */
[----:B------:R-:W-:Y:S02]  /*0c50*/  ULEA UR14, UR4, UR10, 0xa ;  /* 0x0000000a040e7291 */ /* 0x000fe4000f8e503f */
[----:B------:R-:W-:Y:S02]  /*0c60*/  ULEA UR15, UR4, UR11, 0xc ;  /* 0x0000000b040f7291 */ /* 0x000fe4000f8e603f */
[----:B------:R-:W-:Y:S01]  /*0c70*/  UIADD3 UR4, UR4, 0x1, URZ ;  /* 0x0000000104047890 */ /* 0x000fe2000fffe03f */
[----:B-1----:R-:W-:Y:S06]  /*0c80*/  HMMA.16816.F32.BF16 R4, R12, R16, R4 ;  /* 0x000000100c04723c */ /* 0x002fec0000041804 */
[----:B------:R-:W-:Y:S01]  /*0c90*/  HMMA.16816.F32.BF16 R8, R12, R18, R8 ;  /* 0x000000120c08723c */ /* 0x000fe20000041808 */
[----:B------:R-:W-:Y:S01]  /*0ca0*/  IMAD R17, R34, 0x400, R27 ;  /* 0x0000040022117824 */ /* 0x000fe200078e021b */
[----:B------:R-:W-:-:S04]  /*0cb0*/  LEA R34, R22, UR14, 0x1 ;  /* 0x0000000e16227c11 */ /* 0x000fc8000f8e08ff */
[----:B------:R-:W-:Y:S01]  /*0cc0*/  @!PT LDS RZ, [RZ] ;  /* 0x00000000fffff984 */ /* 0x000fe20000000800 */
[----:B------:R-:W-:Y:S01]  /*0cd0*/  @!PT LDS RZ, [RZ] ;  /* 0x00000000fffff984 */ /* 0x000fe20000000800 */
[----:B------:R-:W-:Y:S01]  /*0ce0*/  @!PT LDS RZ, [RZ] ;  /* 0x00000000fffff984 */ /* 0x000fe20000000800 */
[----:B------:R-:W-:Y:S04]  /*0cf0*/  LDGSTS.E.64 [R17], desc[UR16][R28.64], !P0 ;  /* 0x000000001c117fae */ /* 0x000fe8000c121a50 */
[----:B------:R-:W0:Y:S04]  /*0d00*/  LDGDEPBAR ;  /* 0x00000000000079af */ /* 0x000e280000000000 */
[----:B------:R1:W-:Y:S04]  /*0d10*/  LDGSTS.E.BYPASS.128 [R35], desc[UR16][R30.64], !P0 ;  /* 0x000000001e237fae */ /* 0x0003e8000c101c50 */
[----:B------:R2:W-:Y:S04]  /*0d20*/  LDGSTS.E.BYPASS.128 [R37], desc[UR16][R32.64], !P0 ;  /* 0x0000000020257fae */ /* 0x0005e8000c101c50 */
[----:B------:R-:W0:Y:S01]  /*0d30*/  LDGDEPBAR ;  /* 0x00000000000079af */ /* 0x000e220000000000 */
[----:B-1----:R-:W-:Y:S01]  /*0d40*/  LEA R35, R20, UR15, 0x1 ;  /* 0x0000000f14237c11 */ /* 0x002fe2000f8e08ff */
[----:B------:R-:W-:-:S04]  /*0d50*/  DEPBAR.LE SB0, 0x6 ;  /* 0x000081800000791a */ /* 0x000fc80000000000 */
[----:B------:R-:W-:Y:S06]  /*0d60*/  BAR.SYNC.DEFER_BLOCKING 0x0 ;  /* 0x0000000000007b1d */ /* 0x000fec0000010000 */
[----:B------:R1:W-:Y:S04]  /*0d70*/  LDSM.16.M88.4 R12, [R34] ;  /* 0x00000000220c783b */ /* 0x0003e80000000200 */
[----:B------:R-:W3:Y:S01]  /*0d80*/  LDSM.16.M88.4 R16, [R35] ;  /* 0x000000002310783b */ /* 0x000ee20000000200 */
[----:B-1----:R-:W-:Y:S01]  /*0d90*/  IMAD.U32 R34, RZ, RZ, UR12 ;  /* 0x0000000cff227e24 */ /* 0x002fe2000f8e00ff */
[----:B---3--:R-:W-:Y:S06]  /*0da0*/  HMMA.16816.F32.BF16 R4, R12, R16, R4 ;  /* 0x000000100c04723c */ /* 0x008fec0000041804 */
[----:B------:R-:W-:Y:S01]  /*0db0*/  HMMA.16816.F32.BF16 R8, R12, R18, R8 ;  /* 0x000000120c08723c */ /* 0x000fe20000041808 */
[----:B------:R-:W-:-:S06]  /*0dc0*/  LEA R16, R2, UR15, 0x1 ;  /* 0x0000000f02107c11 */ /* 0x000fcc000f8e08ff */
[----:B------:R-:W-:Y:S01]  /*0dd0*/  LEA R12, R3, UR14, 0x1 ;  /* 0x0000000e030c7c11 */ /* 0x000fe2000f8e08ff */
[----:B------:R-:W-:Y:S01]  /*0de0*/  LDSM.16.M88.4 R16, [R16] ;  /* 0x000000001010783b */ /* 0x000fe20000000200 */
[----:B------:R-:W-:-:S04]  /*0df0*/  UIADD3 UR14, UR13, 0x40, URZ ;  /* 0x000000400d0e7890 */ /* 0x000fc8000fffe03f */
        /* <DEDUP_REMOVED lines=9> */
[----:B--2---:R-:W-:Y:S01]  /*0e90*/  LEA R37, R25, UR14, 0x1 ;  /* 0x0000000e19257c11 */ /* 0x004fe2000f8e08ff */
[----:B------:R-:W-:-:S02]  /*0ea0*/  USEL UR4, UR4, URZ, !UP1 ;  /* 0x0000003f04047287 */ /* 0x000fc4000c800000 */
[----:B------:R-:W-:Y:S02]  /*0eb0*/  USEL UR12, UR12, URZ, !UP2 ;  /* 0x0000003f0c0c7287 */ /* 0x000fe4000d000000 */
[----:B------:R-:W-:Y:S02]  /*0ec0*/  ULEA UR14, UR4, UR10, 0xa ;  /* 0x0000000a040e7291 */ /* 0x000fe4000f8e503f */
[----:B------:R-:W-:Y:S02]  /*0ed0*/  ULEA UR15, UR4, UR11, 0xc ;  /* 0x0000000b040f7291 */ /* 0x000fe4000f8e603f */
[----:B------:R-:W-:-:S04]  /*0ee0*/  UIADD3 UR4, UR4, 0x1, URZ ;  /* 0x0000000104047890 */ /* 0x000fc8000fffe03f */
[----:B------:R-:W-:Y:S01]  /*0ef0*/  LEA R36, R20, UR15, 0x1 ;  /* 0x0000000f14247c11 */ /* 0x000fe2000f8e08ff */
[----:B-1----:R-:W-:Y:S06]  /*0f00*/  HMMA.16816.F32.BF16 R4, R12, R16, R4 ;  /* 0x000000100c04723c */ /* 0x002fec0000041804 */
[----:B------:R-:W-:Y:S01]  /*0f10*/  HMMA.16816.F32.BF16 R8, R12, R18, R8 ;  /* 0x000000120c08723c */ /* 0x000fe20000041808 */
[----:B------:R-:W-:Y:S01]  /*0f20*/  IMAD R17, R34, 0x400, R27 ;  /* 0x0000040022117824 */ /* 0x000fe200078e021b */
[----:B------:R-:W-:-:S04]  /*0f30*/  LEA R34, R22, UR14, 0x1 ;  /* 0x0000000e16227c11 */ /* 0x000fc8000f8e08ff */
[----:B------:R-:W-:Y:S01]  /*0f40*/  @!PT LDS RZ, [RZ] ;  /* 0x00000000fffff984 */ /* 0x000fe20000000800 */
[----:B------:R-:W-:Y:S01]  /*0f50*/  @!PT LDS RZ, [RZ] ;  /* 0x00000000fffff984 */ /* 0x000fe20000000800 */
[----:B------:R-:W-:Y:S01]  /*0f60*/  @!PT LDS RZ, [RZ] ;  /* 0x00000000fffff984 */ /* 0x000fe20000000800 */
[----:B------:R1:W-:Y:S04]  /*0f70*/  LDGSTS.E.64 [R17], desc[UR16][R28.64+0x40], !P0 ;  /* 0x000000401c117fae */ /* 0x0003e8000c121a50 */
[----:B------:R-:W0:Y:S04]  /*0f80*/  LDGDEPBAR ;  /* 0x00000000000079af */ /* 0x000e280000000000 */
[----:B------:R2:W-:Y:S04]  /*0f90*/  LDGSTS.E.BYPASS.128 [R35], desc[UR16][R30.64+0x40], !P0 ;  /* 0x000000401e237fae */ /* 0x0005e8000c101c50 */
[----:B------:R3:W-:Y:S04]  /*0fa0*/  LDGSTS.E.BYPASS.128 [R37], desc[UR16][R32.64+0x40], !P0 ;  /* 0x0000004020257fae */ /* 0x0007e8000c101c50 */
[----:B------:R-:W0:Y:S01]  /*0fb0*/  LDGDEPBAR ;  /* 0x00000000000079af */ /* 0x000e220000000000 */
[----:B------:R-:W-:-:S04]  /*0fc0*/  DEPBAR.LE SB0, 0x6 ;  /* 0x000081800000791a */ /* 0x000fc80000000000 */
[----:B------:R-:W-:Y:S06]  /*0fd0*/  BAR.SYNC.DEFER_BLOCKING 0x0 ;  /* 0x0000000000007b1d */ /* 0x000fec0000010000 */
[----:B------:R4:W-:Y:S04]  /*0fe0*/  LDSM.16.M88.4 R12, [R34] ;  /* 0x00000000220c783b */ /* 0x0009e80000000200 */
[----:B-1----:R-:W1:Y:S01]  /*0ff0*/  LDSM.16.M88.4 R16, [R36] ;  /* 0x000000002410783b */ /* 0x002e620000000200 */
[----:B----4-:R-:W-:Y:S01]  /*1000*/  IMAD.U32 R34, RZ, RZ, UR12 ;  /* 0x0000000cff227e24 */ /* 0x010fe2000f8e00ff */
[----:B-1----:R-:W-:Y:S06]  /*1010*/  HMMA.16816.F32.BF16 R4, R12, R16, R4 ;  /* 0x000000100c04723c */ /* 0x002fec0000041804 */
        /* <DEDUP_REMOVED lines=12> */
[----:B--2---:R-:W-:Y:S01]  /*10e0*/  LEA R35, R26, UR14, 0x1 ;  /* 0x0000000e1a237c11 */ /* 0x004fe2000f8e08ff */
[----:B------:R-:W-:Y:S01]  /*10f0*/  UISETP.GE.AND UP2, UPT, UR12, 0x4, UPT ;  /* 0x000000040c00788c */ /* 0x000fe2000bf46270 */
[----:B---3--:R-:W-:Y:S01]  /*1100*/  LEA R37, R25, UR14, 0x1 ;  /* 0x0000000e19257c11 */ /* 0x008fe2000f8e08ff */
        /* <DEDUP_REMOVED lines=67> */
[----:B------:R-:W-:Y:S02]  /*1540*/  UIADD3 UR14, UR13, 0xa0, URZ ;  /* 0x000000a00d0e7890 */ /* 0x000fe4000fffe03f */
[----:B------:R-:W-:Y:S02]  /*1550*/  UIADD3 UR13, UR13, 0xc0, URZ ;  /* 0x000000c00d0d7890 */ /* 0x000fe4000fffe03f */
        /* <DEDUP_REMOVED lines=11> */
[----:B------:R-:W-:Y:S02]  /*1610*/  UISETP.GE.U32.AND UP1, UPT, UR13, 0xb80, UPT ;  /* 0x00000b800d00788c */ /* 0x000fe4000bf26070 */
[----:B------:R-:W-:Y:S02]  /*1620*/  ULEA UR14, UR4, UR10, 0xa ;  /* 0x0000000a040e7291 */ /* 0x000fe4000f8e503f */
[----:B------:R-:W-:Y:S02]  /*1630*/  ULEA UR15, UR4, UR11, 0xc ;  /* 0x0000000b040f7291 */ /* 0x000fe4000f8e603f */
[----:B------:R-:W-:Y:S02]  /*1640*/  USEL UR12, UR12, URZ, !UP2 ;  /* 0x0000003f0c0c7287 */ /* 0x000fe4000d000000 */
[----:B------:R-:W-:Y:S02]  /*1650*/  UIADD3 UR4, UR4, 0x1, URZ ;  /* 0x0000000104047890 */ /* 0x000fe4000fffe03f */
        /* <DEDUP_REMOVED lines=11> */
[----:B------:R3:W-:Y:S01]  /*1710*/  LDGSTS.E.BYPASS.128 [R37], desc[UR16][R32.64+0x100], !P0 ;  /* 0x0000010020257fae */ /* 0x0007e2000c101c50 */
[----:B------:R-:W-:Y:S01]  /*1720*/  PLOP3.LUT P0, PT, PT, PT, UP1, 0x80, 0x0 ;  /* 0x000000000000781c */ /* 0x000fe20003f0f018 */
[----:B------:R-:W-:-:S02]  /*1730*/  UISETP.GE.AND UP1, UPT, UR4, 0x4, UPT ;  /* 0x000000040400788c */ /* 0x000fc4000bf26270 */
[----:B------:R-:W0:Y:S02]  /*1740*/  LDGDEPBAR ;  /* 0x00000000000079af */ /* 0x000e240000000000 */
[----:B------:R-:W-:Y:S02]  /*1750*/  USEL UR4, UR4, URZ, !UP1 ;  /* 0x0000003f04047287 */ /* 0x000fe4000c800000 */
[----:B------:R-:W-:-:S06]  /*1760*/  UISETP.GE.U32.AND UP1, UPT, UR13, 0xbe0, UPT ;  /* 0x00000be00d00788c */ /* 0x000fcc000bf26070 */
[----:B------:R-:W-:Y:S01]  /*1770*/  PLOP3.LUT P1, PT, PT, PT, UP1, 0x80, 0x0 ;  /* 0x000000000000781c */ /* 0x000fe20003f2f018 */
[----:B------:R-:W-:-:S04]  /*1780*/  DEPBAR.LE SB0, 0x6 ;  /* 0x000081800000791a */ /* 0x000fc80000000000 */
[----:B------:R-:W-:Y:S06]  /*1790*/  BAR.SYNC.DEFER_BLOCKING 0x0 ;  /* 0x0000000000007b1d */ /* 0x000fec0000010000 */
[----:B------:R4:W-:Y:S04]  /*17a0*/  LDSM.16.M88.4 R12, [R34] ;  /* 0x00000000220c783b */ /* 0x0009e80000000200 */
[----:B-1----:R-:W1:Y:S01]  /*17b0*/  LDSM.16.M88.4 R16, [R36] ;  /* 0x000000002410783b */ /* 0x002e620000000200 */
[----:B----4-:R-:W-:Y:S01]  /*17c0*/  IMAD.U32 R34, RZ, RZ, UR12 ;  /* 0x0000000cff227e24 */ /* 0x010fe2000f8e00ff */
[----:B-1----:R-:W-:Y:S06]  /*17d0*/  HMMA.16816.F32.BF16 R4, R12, R16, R4 ;  /* 0x000000100c04723c */ /* 0x002fec0000041804 */
[----:B------:R-:W-:Y:S01]  /*17e0*/  HMMA.16816.F32.BF16 R8, R12, R18, R8 ;  /* 0x000000120c08723c */ /* 0x000fe20000041808 */
[----:B------:R-:W-:Y:S01]  /*17f0*/  LEA R16, R3, UR14, 0x1 ;  /* 0x0000000e03107c11 */ /* 0x000fe2000f8e08ff */
[----:B------:R-:W-:-:S05]  /*1800*/  ULEA UR14, UR12, UR11, 0xc ;  /* 0x0000000b0c0e7291 */ /* 0x000fca000f8e603f */
[----:B------:R-:W-:Y:S01]  /*1810*/  LEA R12, R2, UR15, 0x1 ;  /* 0x0000000f020c7c11 */ /* 0x000fe2000f8e08ff */
[----:B------:R-:W-:Y:S01]  /*1820*/  LDSM.16.M88.4 R16, [R16] ;  /* 0x000000001010783b */ /* 0x000fe20000000200 */
[----:B--2---:R-:W-:Y:S01]  /*1830*/  LEA R35, R26, UR14, 0x1 ;  /* 0x0000000e1a237c11 */ /* 0x004fe2000f8e08ff */
[----:B------:R-:W-:Y:S01]  /*1840*/  ULEA UR15, UR4, UR10, 0xa ;  /* 0x0000000a040f7291 */ /* 0x000fe2000f8e503f */
[----:B---3--:R-:W-:Y:S01]  /*1850*/  LEA R37, R25, UR14, 0x1 ;  /* 0x0000000e19257c11 */ /* 0x008fe2000f8e08ff */
[----:B------:R-:W-:Y:S01]  /*1860*/  ULEA UR14, UR4, UR11, 0xc ;  /* 0x0000000b040e7291 */ /* 0x000fe2000f8e603f */
[----:B------:R-:W1:Y:S05]  /*1870*/  LDSM.16.M88.4 R12, [R12] ;  /* 0x000000000c0c783b */ /* 0x000e6a0000000200 */
[----:B-1----:R-:W-:Y:S06]  /*1880*/  HMMA.16816.F32.BF16 R4, R16, R12, R4 ;  /* 0x0000000c1004723c */ /* 0x002fec0000041804 */
[----:B------:R-:W-:Y:S01]  /*1890*/  HMMA.16816.F32.BF16 R16, R16, R14, R8 ;  /* 0x0000000e1010723c */ /* 0x000fe20000041808 */
[----:B------:R-:W-:Y:S01]  /*18a0*/  IMAD R13, R34, 0x400, R27 ;  /* 0x00000400220d7824 */ /* 0x000fe200078e021b */
[----:B------:R-:W-:Y:S01]  /*18b0*/  BAR.SYNC.DEFER_BLOCKING 0x0 ;  /* 0x0000000000007b1d */ /* 0x000fe20000010000 */
[----:B------:R-:W-:-:S04]  /*18c0*/  LEA R12, R20, UR14, 0x1 ;  /* 0x0000000e140c7c11 */ /* 0x000fc8000f8e08ff */
[----:B------:R-:W-:Y:S01]  /*18d0*/  LEA R8, R22, UR15, 0x1 ;  /* 0x0000000f16087c11 */ /* 0x000fe2000f8e08ff */
[----:B------:R-:W-:Y:S01]  /*18e0*/  @!PT LDS RZ, [RZ] ;  /* 0x00000000fffff984 */ /* 0x000fe20000000800 */
[----:B------:R-:W-:Y:S01]  /*18f0*/  @!PT LDS RZ, [RZ] ;  /* 0x00000000fffff984 */ /* 0x000fe20000000800 */
[----:B------:R-:W-:Y:S01]  /*1900*/  @!PT LDS RZ, [RZ] ;  /* 0x00000000fffff984 */ /* 0x000fe20000000800 */
[----:B------:R-:W-:Y:S04]  /*1910*/  LDGSTS.E.64 [R13], desc[UR16][R28.64+0x140], !P0 ;  /* 0x000001401c0d7fae */ /* 0x000fe8000c121a50 */
[----:B------:R-:W0:Y:S04]  /*1920*/  LDGDEPBAR ;  /* 0x00000000000079af */ /* 0x000e280000000000 */
[----:B------:R-:W-:Y:S04]  /*1930*/  LDGSTS.E.BYPASS.128 [R35], desc[UR16][R30.64+0x140], !P0 ;  /* 0x000001401e237fae */ /* 0x000fe8000c101c50 */
[----:B------:R1:W-:Y:S04]  /*1940*/  LDGSTS.E.BYPASS.128 [R37], desc[UR16][R32.64+0x140], !P0 ;  /* 0x0000014020257fae */ /* 0x0003e8000c101c50 */
[----:B------:R-:W0:Y:S01]  /*1950*/  LDGDEPBAR ;  /* 0x00000000000079af */ /* 0x000e220000000000 */
[----:B-1----:R-:W-:-:S05]  /*1960*/  IADD3 R32, P0, R32, 0x180, RZ ;  /* 0x0000018020207810 */ /* 0x002fca0007f1e0ff */
[----:B------:R-:W-:Y:S01]  /*1970*/  IMAD.X R33, RZ, RZ, R33, P0 ;  /* 0x000000ffff217224 */ /* 0x000fe200000e0621 */
[----:B------:R-:W-:-:S05]  /*1980*/  IADD3 R30, P0, R30, 0x180, RZ ;  /* 0x000001801e1e7810 */ /* 0x000fca0007f1e0ff */
[----:B------:R-:W-:Y:S01]  /*1990*/  IMAD.X R31, RZ, RZ, R31, P0 ;  /* 0x000000ffff1f7224 */ /* 0x000fe200000e061f */
[----:B------:R-:W-:Y:S01]  /*19a0*/  IADD3 R28, P0, R28, 0x180, RZ ;  /* 0x000001801c1c7810 */ /* 0x000fe20007f1e0ff */
[----:B------:R-:W-:-:S04]  /*19b0*/  DEPBAR.LE SB0, 0x6 ;  /* 0x000081800000791a */ /* 0x000fc80000000000 */
[----:B------:R-:W-:Y:S01]  /*19c0*/  BAR.SYNC.DEFER_BLOCKING 0x0 ;  /* 0x0000000000007b1d */ /* 0x000fe20000010000 */
[----:B------:R-:W-:-:S05]  /*19d0*/  IMAD.X R29, RZ, RZ, R29, P0 ;  /* 0x000000ffff1d7224 */ /* 0x000fca00000e061d */
[----:B------:R-:W1:Y:S04]  /*19e0*/  LDSM.16.M88.4 R8, [R8] ;  /* 0x000000000808783b */ /* 0x000e680000000200 */
[----:B------:R-:W2:Y:S01]  /*19f0*/  LDSM.16.M88.4 R12, [R12] ;  /* 0x000000000c0c783b */ /* 0x000ea20000000200 */
[----:B------:R-:W-:Y:S05]  /*1a00*/  @!P1 BRA `(.L_x_0) ;  /* 0xfffffff000349947 */ /* 0x000fea000383ffff */
[----:B------:R-:W-:Y:S01]  /*1a10*/  IABS R2, UR18 ;  /* 0x0000001200027c13 */ /* 0x000fe20008000000 */
[----:B------:R-:W-:Y:S01]  /*1a20*/  UISETP.GE.AND UP2, UPT, UR18, URZ, UPT ;  /* 0x0000003f1200728c */ /* 0x000fe2000bf46270 */
[----:B------:R-:W-:Y:S01]  /*1a30*/  IMAD.SHL.U32 R3, R21, 0x8, RZ ;  /* 0x0000000815037824 */ /* 0x000fe200078e00ff */
[----:B------:R-:W-:-:S04]  /*1a40*/  DEPBAR.LE SB0, 0x0 ;  /* 0x000080000000791a */ /* 0x000fc80000000000 */
[----:B------:R-:W-:Y:S01]  /*1a50*/  R2UR UR4, R2 ;  /* 0x00000000020472ca */ /* 0x000fe200000e0000 */
[C---:B------:R-:W-:Y:S01]  /*1a60*/  IMAD.SHL.U32 R2, R0.reuse, 0x2, RZ ;  /* 0x0000000200027824 */ /* 0x040fe200078e00ff */
[----:B------:R-:W-:Y:S01]  /*1a70*/  F2FP.BF16.F32.PACK_AB R5, R5, R4 ;  /* 0x000000040505723e */ /* 0x000fe200000010ff */
[----:B------:R-:W-:Y:S01]  /*1a80*/  IMAD.SHL.U32 R4, R21, 0x4, RZ ;  /* 0x0000000415047824 */ /* 0x000fe200078e00ff */
[----:B------:R-:W-:Y:S01]  /*1a90*/  F2FP.BF16.F32.PACK_AB R7, R7, R6 ;  /* 0x000000060707723e */ /* 0x000fe200000010ff */
[C---:B-1----:R-:W-:Y:S01]  /*1aa0*/  IMAD.SHL.U32 R9, R0.reuse, 0x8, RZ ;  /* 0x0000000800097824 */ /* 0x042fe200078e00ff */
[----:B------:R-:W-:Y:S02]  /*1ab0*/  LOP3.LUT R3, R3, 0x6, R2, 0xf8, !PT ;  /* 0x0000000603037812 */ /* 0x000fe400078ef802 */
[----:B------:R-:W-:Y:S02]  /*1ac0*/  LOP3.LUT R2, R0, 0x1f, RZ, 0xc0, !PT ;  /* 0x0000001f00027812 */ /* 0x000fe400078ec0ff */
[----:B------:R-:W-:-:S02]  /*1ad0*/  F2FP.BF16.F32.PACK_AB R17, R17, R16 ;  /* 0x000000101111723e */ /* 0x000fc400000010ff */
[----:B------:R-:W-:Y:S01]  /*1ae0*/  SHF.R.U32.HI R2, RZ, 0x2, R2 ;  /* 0x00000002ff027819 */ /* 0x000fe20000011602 */
[----:B------:R-:W-:Y:S01]  /*1af0*/  UIMAD.WIDE.U32 UR12, UR7, UR4, URZ ;  /* 0x00000004070c72a5 */ /* 0x000fe2000f8e003f */
[----:B------:R-:W-:Y:S02]  /*1b00*/  F2FP.BF16.F32.PACK_AB R19, R19, R18 ;  /* 0x000000121313723e */ /* 0x000fe400000010ff */
[----:B------:R-:W-:Y:S01]  /*1b10*/  SHF.R.U32.HI R6, RZ, 0x3, R0 ;  /* 0x00000003ff067819 */ /* 0x000fe20000011600 */
[----:B------:R-:W-:Y:S01]  /*1b20*/  UIMAD UR5, UR13, UR5, UR4 ;  /* 0x000000050d0572a4 */ /* 0x000fe2000f8e0204 */
[----:B------:R-:W-:Y:S01]  /*1b30*/  IMAD R2, R2, 0x48, R3 ;  /* 0x0000004802027824 */ /* 0x000fe200078e0203 */
[----:B------:R-:W-:Y:S02]  /*1b40*/  LOP3.LUT R23, R4, R23, RZ, 0xfc, !PT ;  /* 0x0000001704177212 */ /* 0x000fe400078efcff */
[----:B------:R-:W-:Y:S01]  /*1b50*/  UISETP.GT.U32.AND UP1, UPT, UR19, UR5, UPT ;  /* 0x000000051300728c */ /* 0x000fe2000bf24070 */
[----:B------:R-:W-:Y:S01]  /*1b60*/  SGXT.U32 R4, R6, 0x4 ;  /* 0x000000040604781a */ /* 0x000fe20000000000 */
[----:B------:R-:W-:Y:S01]  /*1b70*/  IMAD.U32 R6, RZ, RZ, UR9 ;  /* 0x00000009ff067e24 */ /* 0x000fe2000f8e00ff */
[----:B------:R-:W-:Y:S01]  /*1b80*/  LEA R2, R2, UR10, 0x1 ;  /* 0x0000000a02027c11 */ /* 0x000fe2000f8e08ff */
[----:B------:R-:W-:Y:S01]  /*1b90*/  BAR.SYNC.DEFER_BLOCKING 0x0 ;  /* 0x0000000000007b1d */ /* 0x000fe20000010000 */
[----:B------:R-:W-:-:S02]  /*1ba0*/  IMAD R23, R23, 0x9, R24 ;  /* 0x0000000917177824 */ /* 0x000fc400078e0218 */
[----:B------:R-:W-:-:S04]  /*1bb0*/  LOP3.LUT R9, R6, 0x38, R9, 0xf8, !PT ;  /* 0x0000003806097812 */ /* 0x000fc800078ef809 */
[----:B------:R-:W-:-:S04]  /*1bc0*/  @!UP1 UIADD3 UR5, UR5, -UR19, URZ ;  /* 0x8000001305059290 */ /* 0x000fc8000fffe03f */
[----:B------:R-:W-:-:S11]  /*1bd0*/  UISETP.GT.U32.AND UP1, UPT, UR19, UR5, UPT ;  /* 0x000000051300728c */ /* 0x000fd6000bf24070 */
[----:B------:R-:W-:Y:S01]  /*1be0*/  @!UP1 UIADD3 UR5, UR5, -UR19, URZ ;  /* 0x8000001305059290 */ /* 0x000fe2000fffe03f */
[----:B------:R1:W-:Y:S03]  /*1bf0*/  STS [R2], R5 ;  /* 0x0000000502007388 */ /* 0x0003e60000000800 */
[----:B------:R-:W-:Y:S01]  /*1c00*/  @!UP2 UIADD3 UR5, -UR5, URZ, URZ ;  /* 0x0000003f0505a290 */ /* 0x000fe2000fffe13f */
[----:B------:R1:W-:Y:S03]  /*1c10*/  STS [R2+0x480], R7 ;  /* 0x0004800702007388 */ /* 0x0003e60000000800 */
[----:B------:R-:W-:Y:S01]  /*1c20*/  USEL UR5, UR8, UR5, !UP0 ;  /* 0x0000000508057287 */ /* 0x000fe2000c000000 */
[----:B------:R1:W-:Y:S03]  /*1c30*/  STS [R2+0x40], R17 ;  /* 0x0000401102007388 */ /* 0x0003e60000000800 */
[----:B------:R-:W-:Y:S01]  /*1c40*/  ULEA UR5, UR6, UR5, 0x3 ;  /* 0x0000000506057291 */ /* 0x000fe2000f8e183f */
[----:B------:R1:W-:Y:S03]  /*1c50*/  STS [R2+0x4c0], R19 ;  /* 0x0004c01302007388 */ /* 0x0003e60000000800 */
[----:B------:R-:W-:-:S06]  /*1c60*/  USHF.L.U32 UR5, UR5, 0x4, URZ ;  /* 0x0000000405057899 */ /* 0x000fcc000800063f */
[----:B------:R-:W-:Y:S01]  /*1c70*/  LOP3.LUT R0, R4, UR5, RZ, 0xfc, !PT ;  /* 0x0000000504007c12 */ /* 0x000fe2000f8efcff */
[----:B------:R-:W-:Y:S03]  /*1c80*/  BAR.SYNC.DEFER_BLOCKING 0x0 ;  /* 0x0000000000007b1d */ /* 0x000fe60000010000 */
[----:B------:R-:W-:Y:S01]  /*1c90*/  ISETP.GE.AND P0, PT, R0, 0x1, PT ;  /* 0x000000010000780c */ /* 0x000fe20003f06270 */
[----:B------:R-:W-:-:S03]  /*1ca0*/  IMAD.SHL.U32 R0, R23, 0x8, RZ ;  /* 0x0000000817007824 */ /* 0x000fc600078e00ff */
[----:B------:R-:W-:Y:S02]  /*1cb0*/  ISETP.LT.AND P0, PT, R9, 0x4800, !P0 ;  /* 0x000048000900780c */ /* 0x000fe40004701270 */
[----:B------:R-:W-:-:S11]  /*1cc0*/  LEA R0, R0, UR10, 0x1 ;  /* 0x0000000a00007c11 */ /* 0x000fd6000f8e08ff */
[----:B-1----:R-:W-:Y:S05]  /*1cd0*/  @!P0 EXIT ;  /* 0x000000000000894d */ /* 0x002fea0003800000 */
[----:B------:R-:W1:Y:S01]  /*1ce0*/  LDS.128 R4, [R0] ;  /* 0x0000000000047984 */ /* 0x000e620000000c00 */
[----:B------:R-:W2:Y:S02]  /*1cf0*/  LDC.64 R2, c[0x0][0x220] ;  /* 0x00008800ff027b82 */ /* 0x000ea40000000a00 */
[----:B--2---:R-:W-:-:S05]  /*1d00*/  IMAD.WIDE R2, R9, 0x2, R2 ;  /* 0x0000000209027825 */ /* 0x004fca00078e0202 */
[----:B-1----:R-:W-:Y:S01]  /*1d10*/  STG.E.128 desc[UR16][R2.64], R4 ;  /* 0x0000000402007986 */ /* 0x002fe2000c101d10 */
[----:B------:R-:W-:Y:S05]  /*1d20*/  EXIT ;  /* 0x000000000000794d */ /* 0x000fea0003800000 */
.L_x_1:
[----:B------:R-:W-:-:S00]  /*1d30*/  BRA `(.L_x_1) ;  /* 0xfffffffc00fc7947 */ /* 0x000fc0000383ffff */
[----:B------:R-:W-:-:S00]  /*1d40*/  NOP ;  /* 0x0000000000007918 */ /* 0x000fc00000000000 */
        /* <DEDUP_REMOVED lines=11> */
.L_x_2:


//--------------------- .nv.shared.triton_mm      --------------------------
	.section	.nv.shared.triton_mm,"aw",@nobits
	.sectionflags	@""
	.align	16
	.zero		1024


//--------------------- .nv.constant0.triton_mm   --------------------------
	.section	.nv.constant0.triton_mm,"a",@progbits
	.sectionflags	@""
	.align	4
.nv.constant0.triton_mm:
	.zero		552
